//
// Generated by NVIDIA NVVM Compiler
//
// Compiler Build ID: CL-36424714
// Cuda compilation tools, release 13.0, V13.0.88
// Based on NVVM 20.0.0
//

.version 9.0
.target sm_100
.address_size 64

	// .globl	_Z3dotPfS_S_
// _ZZ3dotPfS_S_E5cache has been demoted

.visible .entry _Z3dotPfS_S_(
	.param .u64 .ptr .align 1 _Z3dotPfS_S__param_0,
	.param .u64 .ptr .align 1 _Z3dotPfS_S__param_1,
	.param .u64 .ptr .align 1 _Z3dotPfS_S__param_2
)
{
	.reg .pred 	%p<7>;
	.reg .b32 	%r<18>;
	.reg .b32 	%f<14>;
	.reg .b64 	%rd<12>;
	// demoted variable
	.shared .align 4 .b8 _ZZ3dotPfS_S_E5cache[1024];
	ld.param.u64 	%rd3, [_Z3dotPfS_S__param_0];
	ld.param.u64 	%rd4, [_Z3dotPfS_S__param_1];
	ld.param.u64 	%rd5, [_Z3dotPfS_S__param_2];
	mov.u32 	%r1, %tid.x;
	mov.u32 	%r2, %ctaid.x;
	mov.u32 	%r17, %ntid.x;
	mad.lo.s32 	%r16, %r2, %r17, %r1;
	setp.gt.s32 	%p1, %r16, 33791;
	mov.f32 	%f13, 0f00000000;
	@%p1 bra 	$L__BB0_3;
	mov.u32 	%r11, %nctaid.x;
	mul.lo.s32 	%r5, %r17, %r11;
	cvta.to.global.u64 	%rd1, %rd3;
	cvta.to.global.u64 	%rd2, %rd4;
	mov.f32 	%f13, 0f00000000;
$L__BB0_2:
	mul.wide.s32 	%rd6, %r16, 4;
	add.s64 	%rd7, %rd1, %rd6;
	ld.global.f32 	%f6, [%rd7];
	add.s64 	%rd8, %rd2, %rd6;
	ld.global.f32 	%f7, [%rd8];
	fma.rn.f32 	%f13, %f6, %f7, %f13;
	add.s32 	%r16, %r16, %r5;
	setp.lt.s32 	%p2, %r16, 33792;
	@%p2 bra 	$L__BB0_2;
$L__BB0_3:
	shl.b32 	%r12, %r1, 2;
	mov.u32 	%r13, _ZZ3dotPfS_S_E5cache;
	add.s32 	%r8, %r13, %r12;
	st.shared.f32 	[%r8], %f13;
	setp.lt.u32 	%p3, %r17, 2;
	@%p3 bra 	$L__BB0_7;
$L__BB0_4:
	shr.u32 	%r10, %r17, 1;
	setp.ge.u32 	%p4, %r1, %r10;
	@%p4 bra 	$L__BB0_6;
	shl.b32 	%r14, %r10, 2;
	add.s32 	%r15, %r8, %r14;
	ld.shared.f32 	%f8, [%r15];
	ld.shared.f32 	%f9, [%r8];
	add.f32 	%f10, %f8, %f9;
	st.shared.f32 	[%r8], %f10;
$L__BB0_6:
	bar.sync 	0;
	setp.gt.u32 	%p5, %r17, 3;
	mov.u32 	%r17, %r10;
	@%p5 bra 	$L__BB0_4;
$L__BB0_7:
	setp.ne.s32 	%p6, %r1, 0;
	@%p6 bra 	$L__BB0_9;
	ld.shared.f32 	%f11, [_ZZ3dotPfS_S_E5cache];
	cvta.to.global.u64 	%rd9, %rd5;
	mul.wide.u32 	%rd10, %r2, 4;
	add.s64 	%rd11, %rd9, %rd10;
	st.global.f32 	[%rd11], %f11;
$L__BB0_9:
	ret;

}


// ===== COMPILED SASS (sm_100) =====

	.target	sm_100

	.elftype	@"ET_EXEC"


//--------------------- .note.nv.tkinfo           --------------------------
	.section	.note.nv.tkinfo,"",@"SHT_NOTE"
	.sectionflags	@"SHF_NOTE_NV_TKINFO"
	.tkinfo
        /*0018*/ 	.word	0x00000002
        /*0030*/ 	.string	""
        /*0030*/ 	.string	"ptxas"
        /*0030*/ 	.string	"Cuda compilation tools, release 13.0, V13.0.88"
        /*0030*/ 	.string	"Build cuda_13.0.r13.0/compiler.36424714_0"
        /*0030*/ 	.string	"-arch sm_100 -m 64 "



//--------------------- .note.nv.cuinfo           --------------------------
	.section	.note.nv.cuinfo,"",@"SHT_NOTE"
	.sectionflags	@"SHF_NOTE_NV_CUINFO"
        /*0018*/ 	.short	0x0002
        /*001a*/ 	.short	0x0064
        /*001c*/ 	.short	0x0082
	.zero		2


//--------------------- .nv.info                  --------------------------
	.section	.nv.info,"",@"SHT_CUDA_INFO"
	.align	4


	//----- nvinfo : EIATTR_REGCOUNT
	.align		4
        /*0000*/ 	.byte	0x04, 0x2f
        /*0002*/ 	.short	(.L_1 - .L_0)
	.align		4
.L_0:
        /*0004*/ 	.word	index@(_Z3dotPfS_S_)
        /*0008*/ 	.word	0x00000012


	//----- nvinfo : EIATTR_FRAME_SIZE
	.align		4
.L_1:
        /*000c*/ 	.byte	0x04, 0x11
        /*000e*/ 	.short	(.L_3 - .L_2)
	.align		4
.L_2:
        /*0010*/ 	.word	index@(_Z3dotPfS_S_)
        /*0014*/ 	.word	0x00000000


	//----- nvinfo : EIATTR_MIN_STACK_SIZE
	.align		4
.L_3:
        /*0018*/ 	.byte	0x04, 0x12
        /*001a*/ 	.short	(.L_5 - .L_4)
	.align		4
.L_4:
        /*001c*/ 	.word	index@(_Z3dotPfS_S_)
        /*0020*/ 	.word	0x00000000
.L_5:


//--------------------- .nv.compat                --------------------------
	.section	.nv.compat,"",@"SHT_CUDA_COMPAT_INFO"
	.align	4
        /*0000*/ 	.byte	0x02, 0x09, 0x00, 0x00, 0x02, 0x02, 0x01, 0x00, 0x02, 0x05, 0x05, 0x00, 0x03, 0x07, 0x01, 0x01
        /*0010*/ 	.byte	0x02, 0x03, 0x00, 0x00, 0x02, 0x06, 0x01, 0x00, 0x04, 0x0b, 0x08, 0x00, 0x09, 0x00, 0x00, 0x00
        /*0020*/ 	.byte	0x00, 0x00, 0x00, 0x00


//--------------------- .nv.info._Z3dotPfS_S_     --------------------------
	.section	.nv.info._Z3dotPfS_S_,"",@"SHT_CUDA_INFO"
	.sectionflags	@""
	.align	4


	//----- nvinfo : EIATTR_CUDA_API_VERSION
	.align		4
        /*0000*/ 	.byte	0x04, 0x37
        /*0002*/ 	.short	(.L_7 - .L_6)
.L_6:
        /*0004*/ 	.word	0x00000082


	//----- nvinfo : EIATTR_KPARAM_INFO
	.align		4
.L_7:
        /*0008*/ 	.byte	0x04, 0x17
        /*000a*/ 	.short	(.L_9 - .L_8)
.L_8:
        /*000c*/ 	.word	0x00000000
        /*0010*/ 	.short	0x0002
        /*0012*/ 	.short	0x0010
        /*0014*/ 	.byte	0x00, 0xf5, 0x21, 0x00


	//----- nvinfo : EIATTR_KPARAM_INFO
	.align		4
.L_9:
        /*0018*/ 	.byte	0x04, 0x17
        /*001a*/ 	.short	(.L_11 - .L_10)
.L_10:
        /*001c*/ 	.word	0x00000000
        /*0020*/ 	.short	0x0001
        /*0022*/ 	.short	0x0008
        /*0024*/ 	.byte	0x00, 0xf5, 0x21, 0x00


	//----- nvinfo : EIATTR_KPARAM_INFO
	.align		4
.L_11:
        /*0028*/ 	.byte	0x04, 0x17
        /*002a*/ 	.short	(.L_13 - .L_12)
.L_12:
        /*002c*/ 	.word	0x00000000
        /*0030*/ 	.short	0x0000
        /*0032*/ 	.short	0x0000
        /*0034*/ 	.byte	0x00, 0xf5, 0x21, 0x00


	//----- nvinfo : EIATTR_SPARSE_MMA_MASK
	.align		4
.L_13:
        /*0038*/ 	.byte	0x03, 0x50
        /*003a*/ 	.short	0x0000


	//----- nvinfo : EIATTR_MAXREG_COUNT
	.align		4
        /*003c*/ 	.byte	0x03, 0x1b
        /*003e*/ 	.short	0x00ff


	//----- nvinfo : EIATTR_NUM_BARRIERS
	.align		4
        /*0040*/ 	.byte	0x02, 0x4c
        /*0042*/ 	.byte	0x01
	.zero		1


	//----- nvinfo : EIATTR_MERCURY_ISA_VERSION
	.align		4
        /*0044*/ 	.byte	0x03, 0x5f
        /*0046*/ 	.short	0x0101


	//----- nvinfo : EIATTR_VRC_CTA_INIT_COUNT
	.align		4
        /*0048*/ 	.byte	0x02, 0x4a
	.zero		1
	.zero		1


	//----- nvinfo : EIATTR_EXIT_INSTR_OFFSETS
	.align		4
        /*004c*/ 	.byte	0x04, 0x1c
        /*004e*/ 	.short	(.L_15 - .L_14)


	//   ....[0]....
.L_14:
        /*0050*/ 	.word	0x000002c0


	//   ....[1]....
        /*0054*/ 	.word	0x00000340


	//----- nvinfo : EIATTR_CRS_STACK_SIZE
	.align		4
.L_15:
        /*0058*/ 	.byte	0x04, 0x1e
        /*005a*/ 	.short	(.L_17 - .L_16)
.L_16:
        /*005c*/ 	.word	0x00000000


	//----- nvinfo : EIATTR_CBANK_PARAM_SIZE
	.align		4
.L_17:
        /*0060*/ 	.byte	0x03, 0x19
        /*0062*/ 	.short	0x0018


	//----- nvinfo : EIATTR_PARAM_CBANK
	.align		4
        /*0064*/ 	.byte	0x04, 0x0a
        /*0066*/ 	.short	(.L_19 - .L_18)
	.align		4
.L_18:
        /*0068*/ 	.word	index@(.nv.constant0._Z3dotPfS_S_)
        /*006c*/ 	.short	0x0380
        /*006e*/ 	.short	0x0018


	//----- nvinfo : EIATTR_SW_WAR
	.align		4
.L_19:
        /*0070*/ 	.byte	0x04, 0x36
        /*0072*/ 	.short	(.L_21 - .L_20)
.L_20:
        /*0074*/ 	.word	0x00000008
.L_21:


//--------------------- .nv.callgraph             --------------------------
	.section	.nv.callgraph,"",@"SHT_CUDA_CALLGRAPH"
	.align	4
	.sectionentsize	8
	.align		4
        /*0000*/ 	.word	0x00000000
	.align		4
        /*0004*/ 	.word	0xffffffff
	.align		4
        /*0008*/ 	.word	0x00000000
	.align		4
        /*000c*/ 	.word	0xfffffffe
	.align		4
        /*0010*/ 	.word	0x00000000
	.align		4
        /*0014*/ 	.word	0xfffffffd
	.align		4
        /*0018*/ 	.word	0x00000000
	.align		4
        /*001c*/ 	.word	0xfffffffc


//--------------------- .text._Z3dotPfS_S_        --------------------------
	.section	.text._Z3dotPfS_S_,"ax",@progbits
	.align	128
        .global         _Z3dotPfS_S_
        .type           _Z3dotPfS_S_,@function
        .size           _Z3dotPfS_S_,(.L_x_6 - _Z3dotPfS_S_)
        .other          _Z3dotPfS_S_,@"STO_CUDA_ENTRY STV_DEFAULT"
_Z3dotPfS_S_:
.text._Z3dotPfS_S_:
[----:B------:R-:W-:Y:S01]  /*0000*/  LDC R1, c[0x0][0x37c] ;  /* 0x0000df00ff017b82 */ /* 0x000fe20000000800 */
[----:B------:R-:W0:Y:S01]  /*0010*/  S2R R12, SR_TID.X ;  /* 0x00000000000c7919 */ /* 0x000e220000002100 */
[----:B------:R-:W1:Y:S01]  /*0020*/  LDCU UR4, c[0x0][0x360] ;  /* 0x00006c00ff0477ac */ /* 0x000e620008000800 */
[----:B------:R-:W-:Y:S01]  /*0030*/  BSSY.RECONVERGENT B0, `(.L_x_0) ;  /* 0x0000015000007945 */ /* 0x000fe20003800200 */
[----:B------:R-:W-:Y:S01]  /*0040*/  IMAD.MOV.U32 R11, RZ, RZ, RZ ;  /* 0x000000ffff0b7224 */ /* 0x000fe200078e00ff */
[----:B------:R-:W0:Y:S01]  /*0050*/  S2R R13, SR_CTAID.X ;  /* 0x00000000000d7919 */ /* 0x000e220000002500 */
[----:B------:R-:W2:Y:S01]  /*0060*/  LDCU.64 UR6, c[0x0][0x358] ;  /* 0x00006b00ff0677ac */ /* 0x000ea20008000a00 */
[----:B-1----:R-:W-:Y:S02]  /*0070*/  IMAD.U32 R10, RZ, RZ, UR4 ;  /* 0x00000004ff0a7e24 */ /* 0x002fe4000f8e00ff */
[----:B0-----:R-:W-:-:S05]  /*0080*/  IMAD R0, R13, UR4, R12 ;  /* 0x000000040d007c24 */ /* 0x001fca000f8e020c */
[----:B------:R-:W-:-:S13]  /*0090*/  ISETP.GT.AND P0, PT, R0, 0x83ff, PT ;  /* 0x000083ff0000780c */ /* 0x000fda0003f04270 */
[----:B--2---:R-:W-:Y:S05]  /*00a0*/  @P0 BRA `(.L_x_1) ;  /* 0x0000000000340947 */ /* 0x004fea0003800000 */
[----:B------:R-:W0:Y:S01]  /*00b0*/  LDC.64 R6, c[0x0][0x380] ;  /* 0x0000e000ff067b82 */ /* 0x000e220000000a00 */
[----:B------:R-:W1:Y:S01]  /*00c0*/  LDCU UR4, c[0x0][0x370] ;  /* 0x00006e00ff0477ac */ /* 0x000e620008000800 */
[----:B------:R-:W-:-:S06]  /*00d0*/  HFMA2 R11, -RZ, RZ, 0, 0 ;  /* 0x00000000ff0b7431 */ /* 0x000fcc00000001ff */
[----:B------:R-:W2:Y:S01]  /*00e0*/  LDC.64 R8, c[0x0][0x388] ;  /* 0x0000e200ff087b82 */ /* 0x000ea20000000a00 */
[----:B-1----:R-:W-:-:S07]  /*00f0*/  IMAD R15, R10, UR4, RZ ;  /* 0x000000040a0f7c24 */ /* 0x002fce000f8e02ff */
.L_x_2:
[----:B0-----:R-:W-:-:S04]  /*0100*/  IMAD.WIDE R2, R0, 0x4, R6 ;  /* 0x0000000400027825 */ /* 0x001fc800078e0206 */
[----:B--2---:R-:W-:Y:S02]  /*0110*/  IMAD.WIDE R4, R0, 0x4, R8 ;  /* 0x0000000400047825 */ /* 0x004fe400078e0208 */
[----:B------:R-:W2:Y:S04]  /*0120*/  LDG.E R2, desc[UR6][R2.64] ;  /* 0x0000000602027981 */ /* 0x000ea8000c1e1900 */
[----:B------:R-:W2:Y:S01]  /*0130*/  LDG.E R4, desc[UR6][R4.64] ;  /* 0x0000000604047981 */ /* 0x000ea2000c1e1900 */
[----:B------:R-:W-:-:S05]  /*0140*/  IMAD.IADD R0, R15, 0x1, R0 ;  /* 0x000000010f007824 */ /* 0x000fca00078e0200 */
[----:B------:R-:W-:Y:S01]  /*0150*/  ISETP.GE.AND P0, PT, R0, 0x8400, PT ;  /* 0x000084000000780c */ /* 0x000fe20003f06270 */
[----:B--2---:R-:W-:-:S12]  /*0160*/  FFMA R11, R2, R4, R11 ;  /* 0x00000004020b7223 */ /* 0x004fd8000000000b */
[----:B------:R-:W-:Y:S05]  /*0170*/  @!P0 BRA `(.L_x_2) ;  /* 0xfffffffc00e08947 */ /* 0x000fea000383ffff */
.L_x_1:
[----:B------:R-:W-:Y:S05]  /*0180*/  BSYNC.RECONVERGENT B0 ;  /* 0x0000000000007941 */ /* 0x000fea0003800200 */
.L_x_0:
[----:B------:R-:W0:Y:S01]  /*0190*/  S2UR UR5, SR_CgaCtaId ;  /* 0x00000000000579c3 */ /* 0x000e220000008800 */
[----:B------:R-:W-:Y:S01]  /*01a0*/  UMOV UR4, 0x400 ;  /* 0x0000040000047882 */ /* 0x000fe20000000000 */
[----:B------:R-:W-:Y:S02]  /*01b0*/  ISETP.GE.U32.AND P1, PT, R10, 0x2, PT ;  /* 0x000000020a00780c */ /* 0x000fe40003f26070 */
[----:B------:R-:W-:Y:S01]  /*01c0*/  ISETP.NE.AND P0, PT, R12, RZ, PT ;  /* 0x000000ff0c00720c */ /* 0x000fe20003f05270 */
[----:B0-----:R-:W-:-:S06]  /*01d0*/  ULEA UR4, UR5, UR4, 0x18 ;  /* 0x0000000405047291 */ /* 0x001fcc000f8ec0ff */
[----:B------:R-:W-:-:S05]  /*01e0*/  LEA R0, R12, UR4, 0x2 ;  /* 0x000000040c007c11 */ /* 0x000fca000f8e10ff */
[----:B------:R0:W-:Y:S01]  /*01f0*/  STS [R0], R11 ;  /* 0x0000000b00007388 */ /* 0x0001e20000000800 */
[----:B------:R-:W-:Y:S05]  /*0200*/  @!P1 BRA `(.L_x_3) ;  /* 0x00000000002c9947 */ /* 0x000fea0003800000 */
.L_x_4:
[----:B------:R-:W-:-:S04]  /*0210*/  SHF.R.U32.HI R5, RZ, 0x1, R10 ;  /* 0x00000001ff057819 */ /* 0x000fc8000001160a */
[----:B------:R-:W-:-:S13]  /*0220*/  ISETP.GE.U32.AND P1, PT, R12, R5, PT ;  /* 0x000000050c00720c */ /* 0x000fda0003f26070 */
[----:B------:R-:W-:Y:S01]  /*0230*/  @!P1 LEA R2, R5, R0, 0x2 ;  /* 0x0000000005029211 */ /* 0x000fe200078e10ff */
[----:B------:R-:W-:Y:S05]  /*0240*/  @!P1 LDS R3, [R0] ;  /* 0x0000000000039984 */ /* 0x000fea0000000800 */
[----:B------:R-:W1:Y:S02]  /*0250*/  @!P1 LDS R2, [R2] ;  /* 0x0000000002029984 */ /* 0x000e640000000800 */
[----:B-1----:R-:W-:-:S05]  /*0260*/  @!P1 FADD R3, R2, R3 ;  /* 0x0000000302039221 */ /* 0x002fca0000000000 */
[----:B------:R1:W-:Y:S01]  /*0270*/  @!P1 STS [R0], R3 ;  /* 0x0000000300009388 */ /* 0x0003e20000000800 */
[----:B------:R-:W-:Y:S01]  /*0280*/  BAR.SYNC.DEFER_BLOCKING 0x0 ;  /* 0x0000000000007b1d */ /* 0x000fe20000010000 */
[----:B------:R-:W-:Y:S02]  /*0290*/  ISETP.GT.U32.AND P1, PT, R10, 0x3, PT ;  /* 0x000000030a00780c */ /* 0x000fe40003f24070 */
[----:B------:R-:W-:-:S11]  /*02a0*/  MOV R10, R5 ;  /* 0x00000005000a7202 */ /* 0x000fd60000000f00 */
[----:B-1----:R-:W-:Y:S05]  /*02b0*/  @P1 BRA `(.L_x_4) ;  /* 0xfffffffc00d41947 */ /* 0x002fea000383ffff */
.L_x_3:
[----:B------:R-:W-:Y:S05]  /*02c0*/  @P0 EXIT ;  /* 0x000000000000094d */ /* 0x000fea0003800000 */
[----:B------:R-:W1:Y:S01]  /*02d0*/  S2UR UR5, SR_CgaCtaId ;  /* 0x00000000000579c3 */ /* 0x000e620000008800 */
[----:B------:R-:W-:-:S07]  /*02e0*/  UMOV UR4, 0x400 ;  /* 0x0000040000047882 */ /* 0x000fce0000000000 */
[----:B------:R-:W2:Y:S01]  /*02f0*/  LDC.64 R2, c[0x0][0x390] ;  /* 0x0000e400ff027b82 */ /* 0x000ea20000000a00 */
[----:B-1----:R-:W-:Y:S01]  /*0300*/  ULEA UR4, UR5, UR4, 0x18 ;  /* 0x0000000405047291 */ /* 0x002fe2000f8ec0ff */
[----:B--2---:R-:W-:-:S08]  /*0310*/  IMAD.WIDE.U32 R2, R13, 0x4, R2 ;  /* 0x000000040d027825 */ /* 0x004fd000078e0002 */
[----:B------:R-:W1:Y:S04]  /*0320*/  LDS R5, [UR4] ;  /* 0x00000004ff057984 */ /* 0x000e680008000800 */
[----:B-1----:R-:W-:Y:S01]  /*0330*/  STG.E desc[UR6][R2.64], R5 ;  /* 0x0000000502007986 */ /* 0x002fe2000c101906 */
[----:B------:R-:W-:Y:S05]  /*0340*/  EXIT ;  /* 0x000000000000794d */ /* 0x000fea0003800000 */
.L_x_5:
[----:B------:R-:W-:-:S00]  /*0350*/  BRA `(.L_x_5) ;  /* 0xfffffffc00fc7947 */ /* 0x000fc0000383ffff */
[----:B------:R-:W-:-:S00]  /*0360*/  NOP ;  /* 0x0000000000007918 */ /* 0x000fc00000000000 */
        /* <DEDUP_REMOVED lines=9> */
.L_x_6:


//--------------------- .nv.shared._Z3dotPfS_S_   --------------------------
	.section	.nv.shared._Z3dotPfS_S_,"aw",@nobits
	.sectionflags	@""
	.align	4
.nv.shared._Z3dotPfS_S_:
	.zero		2048


//--------------------- .nv.shared.reserved.0     --------------------------
	.section	.nv.shared.reserved.0,"aw",@nobits
	.weak		__nv_reservedSMEM_offset_0_alias
	.size		__nv_reservedSMEM_offset_0_alias, 0, 64
	.other		__nv_reservedSMEM_offset_0_alias,@"STO_CUDA_RESERVED_SHARED STV_DEFAULT"
__nv_reservedSMEM_offset_0_alias:
	.zero		0
	.zero		64


//--------------------- .nv.constant0._Z3dotPfS_S_ --------------------------
	.section	.nv.constant0._Z3dotPfS_S_,"a",@progbits
	.sectionflags	@""
	.align	4
.nv.constant0._Z3dotPfS_S_:
	.zero		920


//--------------------- SYMBOLS --------------------------

	.type		.nv.reservedSmem.offset0,@object
	.size		.nv.reservedSmem.offset0,0x4
	.type		.nv.reservedSmem.cap,@object
	.size		.nv.reservedSmem.cap,0x4
